//
// Generated by NVIDIA NVVM Compiler
//
// Compiler Build ID: CL-36424714
// Cuda compilation tools, release 13.0, V13.0.88
// Based on NVVM 20.0.0
//

.version 9.0
.target sm_100
.address_size 64

	// .globl	_Z5hellov
.extern .func  (.param .b32 func_retval0) vprintf
(
	.param .b64 vprintf_param_0,
	.param .b64 vprintf_param_1
)
;
.global .align 1 .b8 $str[21] = {71, 80, 85, 58, 58, 32, 72, 101, 108, 108, 111, 32, 119, 111, 114, 108, 100, 33, 33, 10};

.visible .entry _Z5hellov()
{
	.reg .b32 	%r<3>;
	.reg .b64 	%rd<3>;

	mov.u64 	%rd1, $str;
	cvta.global.u64 	%rd2, %rd1;
	{ // callseq 0, 0
	.param .b64 param0;
	st.param.b64 	[param0], %rd2;
	.param .b64 param1;
	st.param.b64 	[param1], 0;
	.param .b32 retval0;
	call.uni (retval0), 
	vprintf, 
	(
	param0, 
	param1
	);
	ld.param.b32 	%r1, [retval0];
	} // callseq 0
	ret;

}


// ===== COMPILED SASS (sm_100) =====

	.target	sm_100

	.elftype	@"ET_EXEC"


//--------------------- .note.nv.tkinfo           --------------------------
	.section	.note.nv.tkinfo,"",@"SHT_NOTE"
	.sectionflags	@"SHF_NOTE_NV_TKINFO"
	.tkinfo
        /*0018*/ 	.word	0x00000002
        /*0030*/ 	.string	""
        /*0030*/ 	.string	"ptxas"
        /*0030*/ 	.string	"Cuda compilation tools, release 13.0, V13.0.88"
        /*0030*/ 	.string	"Build cuda_13.0.r13.0/compiler.36424714_0"
        /*0030*/ 	.string	"-arch sm_100 -m 64 "



//--------------------- .note.nv.cuinfo           --------------------------
	.section	.note.nv.cuinfo,"",@"SHT_NOTE"
	.sectionflags	@"SHF_NOTE_NV_CUINFO"
        /*0018*/ 	.short	0x0002
        /*001a*/ 	.short	0x0064
        /*001c*/ 	.short	0x0082
	.zero		2


//--------------------- .nv.info                  --------------------------
	.section	.nv.info,"",@"SHT_CUDA_INFO"
	.align	4


	//----- nvinfo : EIATTR_REGCOUNT
	.align		4
        /*0000*/ 	.byte	0x04, 0x2f
        /*0002*/ 	.short	(.L_2 - .L_1)
	.align		4
.L_1:
        /*0004*/ 	.word	index@(_Z5hellov)
        /*0008*/ 	.word	0x00000018


	//----- nvinfo : EIATTR_FRAME_SIZE
	.align		4
.L_2:
        /*000c*/ 	.byte	0x04, 0x11
        /*000e*/ 	.short	(.L_4 - .L_3)
	.align		4
.L_3:
        /*0010*/ 	.word	index@(_Z5hellov)
        /*0014*/ 	.word	0x00000000


	//----- nvinfo : EIATTR_MIN_STACK_SIZE
	.align		4
.L_4:
        /*0018*/ 	.byte	0x04, 0x12
        /*001a*/ 	.short	(.L_6 - .L_5)
	.align		4
.L_5:
        /*001c*/ 	.word	index@(_Z5hellov)
        /*0020*/ 	.word	0x00000000
.L_6:


//--------------------- .nv.compat                --------------------------
	.section	.nv.compat,"",@"SHT_CUDA_COMPAT_INFO"
	.align	4
        /*0000*/ 	.byte	0x02, 0x09, 0x00, 0x00, 0x02, 0x02, 0x01, 0x00, 0x02, 0x05, 0x05, 0x00, 0x03, 0x07, 0x01, 0x01
        /*0010*/ 	.byte	0x02, 0x03, 0x00, 0x00, 0x02, 0x06, 0x01, 0x00, 0x04, 0x0b, 0x08, 0x00, 0x09, 0x00, 0x00, 0x00
        /*0020*/ 	.byte	0x00, 0x00, 0x00, 0x00


//--------------------- .nv.info._Z5hellov        --------------------------
	.section	.nv.info._Z5hellov,"",@"SHT_CUDA_INFO"
	.sectionflags	@""
	.align	4


	//----- nvinfo : EIATTR_CUDA_API_VERSION
	.align		4
        /*0000*/ 	.byte	0x04, 0x37
        /*0002*/ 	.short	(.L_8 - .L_7)
.L_7:
        /*0004*/ 	.word	0x00000082


	//----- nvinfo : EIATTR_SPARSE_MMA_MASK
	.align		4
.L_8:
        /*0008*/ 	.byte	0x03, 0x50
        /*000a*/ 	.short	0x0000


	//----- nvinfo : EIATTR_MAXREG_COUNT
	.align		4
        /*000c*/ 	.byte	0x03, 0x1b
        /*000e*/ 	.short	0x00ff


	//----- nvinfo : EIATTR_EXTERNS
	.align		4
        /*0010*/ 	.byte	0x04, 0x0f
        /*0012*/ 	.short	(.L_10 - .L_9)


	//   ....[0]....
	.align		4
.L_9:
        /*0014*/ 	.word	index@(vprintf)


	//----- nvinfo : EIATTR_MERCURY_ISA_VERSION
	.align		4
.L_10:
        /*0018*/ 	.byte	0x03, 0x5f
        /*001a*/ 	.short	0x0101


	//----- nvinfo : EIATTR_VRC_CTA_INIT_COUNT
	.align		4
        /*001c*/ 	.byte	0x02, 0x4a
	.zero		1
	.zero		1


	//----- nvinfo : EIATTR_SYSCALL_OFFSETS
	.align		4
        /*0020*/ 	.byte	0x04, 0x46
        /*0022*/ 	.short	(.L_12 - .L_11)


	//   ....[0]....
.L_11:
        /*0024*/ 	.word	0x00000080


	//----- nvinfo : EIATTR_EXIT_INSTR_OFFSETS
	.align		4
.L_12:
        /*0028*/ 	.byte	0x04, 0x1c
        /*002a*/ 	.short	(.L_14 - .L_13)


	//   ....[0]....
.L_13:
        /*002c*/ 	.word	0x00000090


	//----- nvinfo : EIATTR_SW_WAR
	.align		4
.L_14:
        /*0030*/ 	.byte	0x04, 0x36
        /*0032*/ 	.short	(.L_16 - .L_15)
.L_15:
        /*0034*/ 	.word	0x00000008
.L_16:


//--------------------- .nv.callgraph             --------------------------
	.section	.nv.callgraph,"",@"SHT_CUDA_CALLGRAPH"
	.align	4
	.sectionentsize	8
	.align		4
        /*0000*/ 	.word	0x00000000
	.align		4
        /*0004*/ 	.word	0xffffffff
	.align		4
        /*0008*/ 	.word	index@(_Z5hellov)
	.align		4
        /*000c*/ 	.word	index@(vprintf)
	.align		4
        /*0010*/ 	.word	0x00000000
	.align		4
        /*0014*/ 	.word	0xfffffffe
	.align		4
        /*0018*/ 	.word	0x00000000
	.align		4
        /*001c*/ 	.word	0xfffffffd
	.align		4
        /*0020*/ 	.word	0x00000000
	.align		4
        /*0024*/ 	.word	0xfffffffc


//--------------------- .nv.constant4             --------------------------
	.section	.nv.constant4,"a",@progbits
	.align	8
	.align		8
.nv.constant4:
        /*0000*/ 	.dword	vprintf
	.align		8
        /*0008*/ 	.dword	$str


//--------------------- .text._Z5hellov           --------------------------
	.section	.text._Z5hellov,"ax",@progbits
	.align	128
        .global         _Z5hellov
        .type           _Z5hellov,@function
        .size           _Z5hellov,(.L_x_2 - _Z5hellov)
        .other          _Z5hellov,@"STO_CUDA_ENTRY STV_DEFAULT"
_Z5hellov:
.text._Z5hellov:
[----:B------:R-:W0:Y:S01]  /*0000*/  LDC R1, c[0x0][0x37c] ;  /* 0x0000df00ff017b82 */ /* 0x000e220000000800 */
[----:B------:R-:W-:Y:S01]  /*0010*/  MOV R0, 0x0 ;  /* 0x0000000000007802 */ /* 0x000fe20000000f00 */
[----:B------:R-:W1:Y:S01]  /*0020*/  LDCU.64 UR4, c[0x4][0x8] ;  /* 0x01000100ff0477ac */ /* 0x000e620008000a00 */
[----:B------:R-:W-:-:S05]  /*0030*/  CS2R R6, SRZ ;  /* 0x0000000000067805 */ /* 0x000fca000001ff00 */
[----:B------:R2:W3:Y:S01]  /*0040*/  LDC.64 R2, c[0x4][R0] ;  /* 0x0100000000027b82 */ /* 0x0004e20000000a00 */
[----:B-1----:R-:W-:Y:S02]  /*0050*/  IMAD.U32 R4, RZ, RZ, UR4 ;  /* 0x00000004ff047e24 */ /* 0x002fe4000f8e00ff */
[----:B--2---:R-:W-:-:S07]  /*0060*/  IMAD.U32 R5, RZ, RZ, UR5 ;  /* 0x00000005ff057e24 */ /* 0x004fce000f8e00ff */
[----:B------:R-:W-:-:S07]  /*0070*/  LEPC R20, `(.L_x_0) ;  /* 0x000000001014794e */ /* 0x000fce0000000000 */
[----:B0--3--:R-:W-:Y:S05]  /*0080*/  CALL.ABS.NOINC R2 ;  /* 0x0000000002007343 */ /* 0x009fea0003c00000 */
.L_x_0:
[----:B------:R-:W-:Y:S05]  /*0090*/  EXIT ;  /* 0x000000000000794d */ /* 0x000fea0003800000 */
.L_x_1:
[----:B------:R-:W-:-:S00]  /*00a0*/  BRA `(.L_x_1) ;  /* 0xfffffffc00fc7947 */ /* 0x000fc0000383ffff */
[----:B------:R-:W-:-:S00]  /*00b0*/  NOP ;  /* 0x0000000000007918 */ /* 0x000fc00000000000 */
        /* <DEDUP_REMOVED lines=12> */
.L_x_2:


//--------------------- .nv.global.init           --------------------------
	.section	.nv.global.init,"aw",@progbits
.nv.global.init:
	.type		$str,@object
	.size		$str,(.L_0 - $str)
$str:
        /*0000*/ 	.byte	0x47, 0x50, 0x55, 0x3a, 0x3a, 0x20, 0x48, 0x65, 0x6c, 0x6c, 0x6f, 0x20, 0x77, 0x6f, 0x72, 0x6c
        /*0010*/ 	.byte	0x64, 0x21, 0x21, 0x0a, 0x00
.L_0:


//--------------------- .nv.shared.reserved.0     --------------------------
	.section	.nv.shared.reserved.0,"aw",@nobits
	.weak		__nv_reservedSMEM_offset_0_alias
	.size		__nv_reservedSMEM_offset_0_alias, 0, 64
	.other		__nv_reservedSMEM_offset_0_alias,@"STO_CUDA_RESERVED_SHARED STV_DEFAULT"
__nv_reservedSMEM_offset_0_alias:
	.zero		0
	.zero		64


//--------------------- .nv.constant0._Z5hellov   --------------------------
	.section	.nv.constant0._Z5hellov,"a",@progbits
	.sectionflags	@""
	.align	4
.nv.constant0._Z5hellov:
	.zero		896


//--------------------- SYMBOLS --------------------------

	.type		.nv.reservedSmem.offset0,@object
	.size		.nv.reservedSmem.offset0,0x4
	.type		vprintf,@function
